	.headerflags	@"EF_CUDA_TEXMODE_UNIFIED EF_CUDA_64BIT_ADDRESS EF_CUDA_ACCELERATORS EF_CUDA_SM90 EF_CUDA_VIRTUAL_SM(EF_CUDA_SM90)"
	.elftype	@"ET_EXEC"


//--------------------- .nv.info                  --------------------------
	.section	.nv.info,"",@"SHT_CUDA_INFO"
	.align	4


	//----- nvinfo : EIATTR_REGCOUNT
	.align		4
        /*0000*/ 	.byte	0x04, 0x2f
        /*0002*/ 	.short	(.L_3 - .L_2)
	.align		4
.L_2:
        /*0004*/ 	.word	index@(triton_poi_fused__native_batch_norm_legit_no_training_silu_15)
        /*0008*/ 	.word	0x00000011


	//----- nvinfo : EIATTR_MIN_STACK_SIZE
	.align		4
.L_3:
        /*000c*/ 	.byte	0x04, 0x12
        /*000e*/ 	.short	(.L_5 - .L_4)
	.align		4
.L_4:
        /*0010*/ 	.word	index@(triton_poi_fused__native_batch_norm_legit_no_training_silu_15)
        /*0014*/ 	.word	0x00000000


	//----- nvinfo : EIATTR_FRAME_SIZE
	.align		4
.L_5:
        /*0018*/ 	.byte	0x04, 0x11
        /*001a*/ 	.short	(.L_7 - .L_6)
	.align		4
.L_6:
        /*001c*/ 	.word	index@(triton_poi_fused__native_batch_norm_legit_no_training_silu_15)
        /*0020*/ 	.word	0x00000000


	//----- nvinfo : EIATTR_MIN_STACK_SIZE
	.align		4
.L_7:
        /*0024*/ 	.byte	0x04, 0x12
        /*0026*/ 	.short	(.L_9 - .L_8)
	.align		4
.L_8:
        /*0028*/ 	.word	index@(triton_poi_fused__native_batch_norm_legit_no_training_silu_15)
        /*002c*/ 	.word	0x00000000
.L_9:


//--------------------- .nv.info.triton_poi_fused__native_batch_norm_legit_no_training_silu_15 --------------------------
	.section	.nv.info.triton_poi_fused__native_batch_norm_legit_no_training_silu_15,"",@"SHT_CUDA_INFO"
	.sectionflags	@""
	.align	4


	//----- nvinfo : EIATTR_CUDA_API_VERSION
	.align		4
        /*0000*/ 	.byte	0x04, 0x37
        /*0002*/ 	.short	(.L_11 - .L_10)
.L_10:
        /*0004*/ 	.word	0x0000007c


	//----- nvinfo : EIATTR_KPARAM_INFO
	.align		4
.L_11:
        /*0008*/ 	.byte	0x04, 0x17
        /*000a*/ 	.short	(.L_13 - .L_12)
.L_12:
        /*000c*/ 	.word	0x00000000
        /*0010*/ 	.short	0x0006
        /*0012*/ 	.short	0x0030
        /*0014*/ 	.byte	0x00, 0xf0, 0x11, 0x00


	//----- nvinfo : EIATTR_KPARAM_INFO
	.align		4
.L_13:
        /*0018*/ 	.byte	0x04, 0x17
        /*001a*/ 	.short	(.L_15 - .L_14)
.L_14:
        /*001c*/ 	.word	0x00000000
        /*0020*/ 	.short	0x0005
        /*0022*/ 	.short	0x0028
        /*0024*/ 	.byte	0x00, 0xf4, 0x21, 0x00


	//----- nvinfo : EIATTR_KPARAM_INFO
	.align		4
.L_15:
        /*0028*/ 	.byte	0x04, 0x17
        /*002a*/ 	.short	(.L_17 - .L_16)
.L_16:
        /*002c*/ 	.word	0x00000000
        /*0030*/ 	.short	0x0004
        /*0032*/ 	.short	0x0020
        /*0034*/ 	.byte	0x00, 0xf4, 0x21, 0x00


	//----- nvinfo : EIATTR_KPARAM_INFO
	.align		4
.L_17:
        /*0038*/ 	.byte	0x04, 0x17
        /*003a*/ 	.short	(.L_19 - .L_18)
.L_18:
        /*003c*/ 	.word	0x00000000
        /*0040*/ 	.short	0x0003
        /*0042*/ 	.short	0x0018
        /*0044*/ 	.byte	0x00, 0xf4, 0x21, 0x00


	//----- nvinfo : EIATTR_KPARAM_INFO
	.align		4
.L_19:
        /*0048*/ 	.byte	0x04, 0x17
        /*004a*/ 	.short	(.L_21 - .L_20)
.L_20:
        /*004c*/ 	.word	0x00000000
        /*0050*/ 	.short	0x0002
        /*0052*/ 	.short	0x0010
        /*0054*/ 	.byte	0x00, 0xf4, 0x21, 0x00


	//----- nvinfo : EIATTR_KPARAM_INFO
	.align		4
.L_21:
        /*0058*/ 	.byte	0x04, 0x17
        /*005a*/ 	.short	(.L_23 - .L_22)
.L_22:
        /*005c*/ 	.word	0x00000000
        /*0060*/ 	.short	0x0001
        /*0062*/ 	.short	0x0008
        /*0064*/ 	.byte	0x00, 0xf4, 0x21, 0x00


	//----- nvinfo : EIATTR_KPARAM_INFO
	.align		4
.L_23:
        /*0068*/ 	.byte	0x04, 0x17
        /*006a*/ 	.short	(.L_25 - .L_24)
.L_24:
        /*006c*/ 	.word	0x00000000
        /*0070*/ 	.short	0x0000
        /*0072*/ 	.short	0x0000
        /*0074*/ 	.byte	0x00, 0xf4, 0x21, 0x00


	//----- nvinfo : EIATTR_SPARSE_MMA_MASK
	.align		4
.L_25:
        /*0078*/ 	.byte	0x03, 0x50
        /*007a*/ 	.short	0x0000


	//----- nvinfo : EIATTR_MAXREG_COUNT
	.align		4
        /*007c*/ 	.byte	0x03, 0x1b
        /*007e*/ 	.short	0x00ff


	//----- nvinfo : EIATTR_EXIT_INSTR_OFFSETS
	.align		4
        /*0080*/ 	.byte	0x04, 0x1c
        /*0082*/ 	.short	(.L_27 - .L_26)


	//   ....[0]....
.L_26:
        /*0084*/ 	.word	0x00000530


	//----- nvinfo : EIATTR_REQNTID
	.align		4
.L_27:
        /*0088*/ 	.byte	0x04, 0x10
        /*008a*/ 	.short	(.L_29 - .L_28)
.L_28:
        /*008c*/ 	.word	0x00000100
        /*0090*/ 	.word	0x00000001
        /*0094*/ 	.word	0x00000001


	//----- nvinfo : EIATTR_CBANK_PARAM_SIZE
	.align		4
.L_29:
        /*0098*/ 	.byte	0x03, 0x19
        /*009a*/ 	.short	0x0034


	//----- nvinfo : EIATTR_PARAM_CBANK
	.align		4
        /*009c*/ 	.byte	0x04, 0x0a
        /*009e*/ 	.short	(.L_31 - .L_30)
	.align		4
.L_30:
        /*00a0*/ 	.word	index@(.nv.constant0.triton_poi_fused__native_batch_norm_legit_no_training_silu_15)
        /*00a4*/ 	.short	0x0210
        /*00a6*/ 	.short	0x0034


	//----- nvinfo : EIATTR_SW_WAR
	.align		4
.L_31:
        /*00a8*/ 	.byte	0x04, 0x36
        /*00aa*/ 	.short	(.L_33 - .L_32)
.L_32:
        /*00ac*/ 	.word	0x00000008
.L_33:


//--------------------- .nv.callgraph             --------------------------
	.section	.nv.callgraph,"",@"SHT_CUDA_CALLGRAPH"
	.align	4
	.sectionentsize	8
	.align		4
        /*0000*/ 	.word	0x00000000
	.align		4
        /*0004*/ 	.word	0xffffffff
	.align		4
        /*0008*/ 	.word	0x00000000
	.align		4
        /*000c*/ 	.word	0xfffffffe
	.align		4
        /*0010*/ 	.word	0x00000000
	.align		4
        /*0014*/ 	.word	0xfffffffd
	.align		4
        /*0018*/ 	.word	0x00000000
	.align		4
        /*001c*/ 	.word	0xfffffffc


//--------------------- .nv.constant4             --------------------------
	.section	.nv.constant4,"a",@progbits
	.align	8
	.align		8
.nv.constant4:
        /*0000*/ 	.dword	_$_str
	.align		8
        /*0008*/ 	.dword	_$_str_$_2


//--------------------- .text.triton_poi_fused__native_batch_norm_legit_no_training_silu_15 --------------------------
	.section	.text.triton_poi_fused__native_batch_norm_legit_no_training_silu_15,"ax",@progbits
	.align	128
        .global         triton_poi_fused__native_batch_norm_legit_no_training_silu_15
        .type           triton_poi_fused__native_batch_norm_legit_no_training_silu_15,@function
        .size           triton_poi_fused__native_batch_norm_legit_no_training_silu_15,(.L_x_1 - triton_poi_fused__native_batch_norm_legit_no_training_silu_15)
        .other          triton_poi_fused__native_batch_norm_legit_no_training_silu_15,@"STO_CUDA_ENTRY STV_DEFAULT"
triton_poi_fused__native_batch_norm_legit_no_training_silu_15:
.text.triton_poi_fused__native_batch_norm_legit_no_training_silu_15:
[----:B------:R-:W-:Y:S01]  /*0000*/  LDC R1, c[0x0][0x28] ;  /* 0x00000a00ff017b82 */ /* 0x000fe20000000800 */
[----:B------:R-:W1:Y:S07]  /*0010*/  S2R R0, SR_TID.X ;  /* 0x0000000000007919 */ /* 0x000e6e0000002100 */
[----:B------:R-:W2:Y:S01]  /*0020*/  LDC.64 R2, c[0x0][0x228] ;  /* 0x00008a00ff027b82 */ /* 0x000ea20000000a00 */
[----:B------:R-:W-:Y:S01]  /*0030*/  ULDC.64 UR4, c[0x0][0x208] ;  /* 0x0000820000047ab9 */ /* 0x000fe20000000a00 */
[----:B------:R-:W3:Y:S06]  /*0040*/  S2R R7, SR_CTAID.X ;  /* 0x0000000000077919 */ /* 0x000eec0000002500 */
[----:B------:R-:W4:Y:S08]  /*0050*/  LDC.64 R8, c[0x0][0x230] ;  /* 0x00008c00ff087b82 */ /* 0x000f300000000a00 */
[----:B------:R-:W5:Y:S01]  /*0060*/  LDC.64 R10, c[0x0][0x238] ;  /* 0x00008e00ff0a7b82 */ /* 0x000f620000000a00 */
[----:B-1----:R-:W-:-:S02]  /*0070*/  SHF.L.U32 R0, R0, 0x1, RZ ;  /* 0x0000000100007819 */ /* 0x002fc400000006ff */
[----:B---3--:R-:W-:Y:S02]  /*0080*/  SHF.R.S32.HI R5, RZ, 0x16, R7 ;  /* 0x00000016ff057819 */ /* 0x008fe40000011407 */
[----:B------:R-:W-:Y:S02]  /*0090*/  LOP3.LUT R0, R0, 0x1fe, RZ, 0xc0, !PT ;  /* 0x000001fe00007812 */ /* 0x000fe400078ec0ff */
[----:B------:R-:W-:Y:S02]  /*00a0*/  SGXT R5, R5, 0x1 ;  /* 0x000000010505781a */ /* 0x000fe40000000200 */
[----:B------:R-:W-:Y:S02]  /*00b0*/  LEA R0, R7, R0, 0x9 ;  /* 0x0000000007007211 */ /* 0x000fe400078e48ff */
[----:B------:R-:W1:Y:S02]  /*00c0*/  LDC.64 R6, c[0x0][0x220] ;  /* 0x00008800ff067b82 */ /* 0x000e640000000a00 */
[----:B------:R-:W-:-:S04]  /*00d0*/  LEA.HI R5, R5, R0, RZ, 0x5 ;  /* 0x0000000005057211 */ /* 0x000fc800078f28ff */
[----:B------:R-:W-:-:S04]  /*00e0*/  LOP3.LUT R5, R5, 0xffffffe0, RZ, 0xc0, !PT ;  /* 0xffffffe005057812 */ /* 0x000fc800078ec0ff */
[----:B------:R-:W-:Y:S02]  /*00f0*/  IADD3 R13, R0, -R5, RZ ;  /* 0x80000005000d7210 */ /* 0x000fe40007ffe0ff */
[----:B------:R-:W3:Y:S03]  /*0100*/  LDC.64 R4, c[0x0][0x218] ;  /* 0x00008600ff047b82 */ /* 0x000ee60000000a00 */
[----:B--2---:R-:W-:-:S06]  /*0110*/  IMAD.WIDE R2, R13, 0x4, R2 ;  /* 0x000000040d027825 */ /* 0x004fcc00078e0202 */
[----:B------:R-:W2:Y:S01]  /*0120*/  LDG.E.EL.64 R2, desc[UR4][R2.64] ;  /* 0x0000000402027981 */ /* 0x000ea2000c2e1b00 */
[----:B-1----:R-:W-:-:S04]  /*0130*/  IMAD.WIDE R6, R13, 0x4, R6 ;  /* 0x000000040d067825 */ /* 0x002fc800078e0206 */
[C---:B----4-:R-:W-:Y:S02]  /*0140*/  IMAD.WIDE R8, R13.reuse, 0x4, R8 ;  /* 0x000000040d087825 */ /* 0x050fe400078e0208 */
[----:B------:R-:W4:Y:S02]  /*0150*/  LDG.E.EL.64 R6, desc[UR4][R6.64] ;  /* 0x0000000406067981 */ /* 0x000f24000c2e1b00 */
[----:B-----5:R-:W-:Y:S02]  /*0160*/  IMAD.WIDE R10, R13, 0x4, R10 ;  /* 0x000000040d0a7825 */ /* 0x020fe400078e020a */
[----:B------:R-:W5:Y:S02]  /*0170*/  LDG.E.EL.64 R8, desc[UR4][R8.64] ;  /* 0x0000000408087981 */ /* 0x000f64000c2e1b00 */
[----:B---3--:R-:W-:Y:S02]  /*0180*/  IMAD.WIDE R4, R0, 0x4, R4 ;  /* 0x0000000400047825 */ /* 0x008fe400078e0204 */
[----:B------:R-:W5:Y:S04]  /*0190*/  LDG.E.EL.64 R10, desc[UR4][R10.64] ;  /* 0x000000040a0a7981 */ /* 0x000f68000c2e1b00 */
[----:B------:R-:W4:Y:S01]  /*01a0*/  LDG.E.64 R4, desc[UR4][R4.64] ;  /* 0x0000000404047981 */ /* 0x000f22000c1e1b00 */
[----:B--2---:R-:W-:Y:S01]  /*01b0*/  FADD R2, R2, 0.0010000000474974513054 ;  /* 0x3a83126f02027421 */ /* 0x004fe20000000000 */
[----:B------:R-:W-:-:S03]  /*01c0*/  FADD R3, R3, 0.0010000000474974513054 ;  /* 0x3a83126f03037421 */ /* 0x000fc60000000000 */
[----:B------:R-:W1:Y:S08]  /*01d0*/  MUFU.SQRT R12, R2 ;  /* 0x00000002000c7308 */ /* 0x000e700000002000 */
[----:B------:R-:W2:Y:S01]  /*01e0*/  MUFU.SQRT R13, R3 ;  /* 0x00000003000d7308 */ /* 0x000ea20000002000 */
[C---:B-1----:R-:W-:Y:S02]  /*01f0*/  FSETP.GT.AND P0, PT, R12.reuse, 8.50705917302346158658e+37, PT ;  /* 0x7e8000000c00780b */ /* 0x042fe40003f04000 */
[----:B------:R-:W-:-:S02]  /*0200*/  FSETP.GEU.AND P2, PT, R12, 1.175494350822287508e-38, PT ;  /* 0x008000000c00780b */ /* 0x000fc40003f4e000 */
[C---:B--2---:R-:W-:Y:S02]  /*0210*/  FSETP.GT.AND P1, PT, R13.reuse, 8.50705917302346158658e+37, PT ;  /* 0x7e8000000d00780b */ /* 0x044fe40003f24000 */
[----:B------:R-:W-:-:S07]  /*0220*/  FSETP.GEU.AND P3, PT, R13, 1.175494350822287508e-38, PT ;  /* 0x008000000d00780b */ /* 0x000fce0003f6e000 */
[----:B------:R-:W-:Y:S01]  /*0230*/  @P0 FMUL R12, R12, 0.25 ;  /* 0x3e8000000c0c0820 */ /* 0x000fe20000400000 */
[----:B------:R-:W-:-:S03]  /*0240*/  HFMA2.MMA R2, -RZ, RZ, 1.625, 0 ;  /* 0x3e800000ff027435 */ /* 0x000fc600000001ff */
[----:B------:R-:W-:Y:S01]  /*0250*/  @!P2 FMUL R12, R12, 16777216 ;  /* 0x4b8000000c0ca820 */ /* 0x000fe20000400000 */
[----:B------:R-:W-:-:S05]  /*0260*/  @P1 FMUL R13, R13, 0.25 ;  /* 0x3e8000000d0d1820 */ /* 0x000fca0000400000 */
[----:B------:R-:W1:Y:S01]  /*0270*/  MUFU.RCP R12, R12 ;  /* 0x0000000c000c7308 */ /* 0x000e620000001000 */
[----:B------:R-:W-:Y:S01]  /*0280*/  @!P3 FMUL R13, R13, 16777216 ;  /* 0x4b8000000d0db820 */ /* 0x000fe20000400000 */
[----:B------:R-:W-:-:S06]  /*0290*/  FSEL R3, R2, 1, P0 ;  /* 0x3f80000002037808 */ /* 0x000fcc0000000000 */
[----:B------:R-:W2:Y:S01]  /*02a0*/  MUFU.RCP R13, R13 ;  /* 0x0000000d000d7308 */ /* 0x000ea20000001000 */
[----:B------:R-:W-:Y:S01]  /*02b0*/  @!P2 FMUL R3, R3, 16777216 ;  /* 0x4b8000000303a820 */ /* 0x000fe20000400000 */
[----:B------:R-:W-:Y:S01]  /*02c0*/  FSEL R14, R2, 1, P1 ;  /* 0x3f800000020e7808 */ /* 0x000fe20000800000 */
[----:B----4-:R-:W-:Y:S02]  /*02d0*/  FADD R4, R4, -R6 ;  /* 0x8000000604047221 */ /* 0x010fe40000000000 */
[----:B-1----:R-:W-:Y:S02]  /*02e0*/  FMUL R3, R12, R3 ;  /* 0x000000030c037220 */ /* 0x002fe40000400000 */
[----:B------:R-:W-:Y:S01]  /*02f0*/  @!P3 FMUL R14, R14, 16777216 ;  /* 0x4b8000000e0eb820 */ /* 0x000fe20000400000 */
[----:B------:R-:W-:Y:S01]  /*0300*/  FADD R5, R5, -R7 ;  /* 0x8000000705057221 */ /* 0x000fe20000000000 */
[----:B------:R-:W-:Y:S02]  /*0310*/  FMUL R3, R4, R3 ;  /* 0x0000000304037220 */ /* 0x000fe40000400000 */
[----:B--2---:R-:W-:-:S02]  /*0320*/  FMUL R14, R13, R14 ;  /* 0x0000000e0d0e7220 */ /* 0x004fc40000400000 */
[----:B-----5:R-:W-:Y:S02]  /*0330*/  FFMA R8, R8, R3, R10 ;  /* 0x0000000308087223 */ /* 0x020fe4000000000a */
[----:B------:R-:W-:Y:S02]  /*0340*/  FMUL R14, R5, R14 ;  /* 0x0000000e050e7220 */ /* 0x000fe40000400000 */
[----:B------:R-:W-:Y:S02]  /*0350*/  FADD R3, RZ, -R8 ;  /* 0x80000008ff037221 */ /* 0x000fe40000000000 */
[----:B------:R-:W-:Y:S02]  /*0360*/  FFMA R9, R9, R14, R11 ;  /* 0x0000000e09097223 */ /* 0x000fe4000000000b */
[----:B------:R-:W-:Y:S02]  /*0370*/  FMUL R4, R3, 1.4426950216293334961 ;  /* 0x3fb8aa3b03047820 */ /* 0x000fe40000400000 */
[----:B------:R-:W-:-:S04]  /*0380*/  FADD R3, RZ, -R9 ;  /* 0x80000009ff037221 */ /* 0x000fc80000000000 */
[----:B------:R-:W-:Y:S01]  /*0390*/  FMUL R6, R3, 1.4426950216293334961 ;  /* 0x3fb8aa3b03067820 */ /* 0x000fe20000400000 */
[----:B------:R-:W-:-:S04]  /*03a0*/  FSETP.GEU.AND P0, PT, R4, -126, PT ;  /* 0xc2fc00000400780b */ /* 0x000fc80003f0e000 */
[----:B------:R-:W-:-:S09]  /*03b0*/  FSETP.GEU.AND P1, PT, R6, -126, PT ;  /* 0xc2fc00000600780b */ /* 0x000fd20003f2e000 */
[----:B------:R-:W-:-:S04]  /*03c0*/  @!P0 FMUL R4, R4, 0.5 ;  /* 0x3f00000004048820 */ /* 0x000fc80000400000 */
[----:B------:R-:W-:Y:S01]  /*03d0*/  @!P1 FMUL R6, R6, 0.5 ;  /* 0x3f00000006069820 */ /* 0x000fe20000400000 */
[----:B------:R-:W1:Y:S08]  /*03e0*/  MUFU.EX2 R3, R4 ;  /* 0x0000000400037308 */ /* 0x000e700000000800 */
[----:B------:R-:W2:Y:S01]  /*03f0*/  MUFU.EX2 R5, R6 ;  /* 0x0000000600057308 */ /* 0x000ea20000000800 */
[----:B-1----:R-:W-:-:S04]  /*0400*/  @!P0 FMUL R3, R3, R3 ;  /* 0x0000000303038220 */ /* 0x002fc80000400000 */
[----:B------:R-:W-:Y:S01]  /*0410*/  FADD R7, R3, 1 ;  /* 0x3f80000003077421 */ /* 0x000fe20000000000 */
[----:B--2---:R-:W-:-:S04]  /*0420*/  @!P1 FMUL R5, R5, R5 ;  /* 0x0000000505059220 */ /* 0x004fc80000400000 */
[----:B------:R-:W-:Y:S01]  /*0430*/  FADD R10, R5, 1 ;  /* 0x3f800000050a7421 */ /* 0x000fe20000000000 */
[----:B------:R-:W-:Y:S01]  /*0440*/  FSETP.GT.AND P0, PT, R7, 8.50705917302346158658e+37, PT ;  /* 0x7e8000000700780b */ /* 0x000fe20003f04000 */
[----:B------:R-:W1:Y:S03]  /*0450*/  LDC.64 R4, c[0x0][0x210] ;  /* 0x00008400ff047b82 */ /* 0x000e660000000a00 */
[----:B------:R-:W-:-:S09]  /*0460*/  FSETP.GT.AND P1, PT, R10, 8.50705917302346158658e+37, PT ;  /* 0x7e8000000a00780b */ /* 0x000fd20003f24000 */
[----:B------:R-:W-:-:S04]  /*0470*/  @P0 FMUL R7, R7, 0.25 ;  /* 0x3e80000007070820 */ /* 0x000fc80000400000 */
[----:B------:R-:W-:Y:S02]  /*0480*/  @P1 FMUL R10, R10, 0.25 ;  /* 0x3e8000000a0a1820 */ /* 0x000fe40000400000 */
[----:B------:R-:W2:Y:S08]  /*0490*/  MUFU.RCP R7, R7 ;  /* 0x0000000700077308 */ /* 0x000eb00000001000 */
[----:B------:R-:W3:Y:S01]  /*04a0*/  MUFU.RCP R10, R10 ;  /* 0x0000000a000a7308 */ /* 0x000ee20000001000 */
[----:B------:R-:W-:-:S02]  /*04b0*/  FSEL R6, R2, 1, P0 ;  /* 0x3f80000002067808 */ /* 0x000fc40000000000 */
[----:B------:R-:W-:-:S03]  /*04c0*/  FSEL R3, R2, 1, P1 ;  /* 0x3f80000002037808 */ /* 0x000fc60000800000 */
[----:B--2---:R-:W-:-:S04]  /*04d0*/  FMUL R11, R7, R6 ;  /* 0x00000006070b7220 */ /* 0x004fc80000400000 */
[----:B------:R-:W-:Y:S01]  /*04e0*/  FMUL R8, R8, R11 ;  /* 0x0000000b08087220 */ /* 0x000fe20000400000 */
[----:B---3--:R-:W-:Y:S01]  /*04f0*/  FMUL R6, R10, R3 ;  /* 0x000000030a067220 */ /* 0x008fe20000400000 */
[----:B-1----:R-:W-:-:S04]  /*0500*/  IMAD.WIDE R2, R0, 0x4, R4 ;  /* 0x0000000400027825 */ /* 0x002fc800078e0204 */
[----:B------:R-:W-:-:S05]  /*0510*/  FMUL R9, R9, R6 ;  /* 0x0000000609097220 */ /* 0x000fca0000400000 */
[----:B------:R-:W-:Y:S01]  /*0520*/  STG.E.64 desc[UR4][R2.64], R8 ;  /* 0x0000000802007986 */ /* 0x000fe2000c101b04 */
[----:B------:R-:W-:Y:S05]  /*0530*/  EXIT ;  /* 0x000000000000794d */ /* 0x000fea0003800000 */
.L_x_0:
[----:B------:R-:W-:-:S00]  /*0540*/  BRA `(.L_x_0) ;  /* 0xfffffffc00fc7947 */ /* 0x000fc0000383ffff */
[----:B------:R-:W-:-:S00]  /*0550*/  NOP ;  /* 0x0000000000007918 */ /* 0x000fc00000000000 */
        /* <DEDUP_REMOVED lines=10> */
.L_x_1:


//--------------------- .nv.global.init           --------------------------
	.section	.nv.global.init,"aw",@progbits
.nv.global.init:
	.type		_$_str,@object
	.size		_$_str,(_$_str_$_2 - _$_str)
_$_str:
        /*0000*/ 	.byte	0x5f, 0x5f, 0x43, 0x55, 0x44, 0x41, 0x5f, 0x46, 0x54, 0x5a, 0x00
	.type		_$_str_$_2,@object
	.size		_$_str_$_2,(.L_1 - _$_str_$_2)
_$_str_$_2:
        /*000b*/ 	.byte	0x5f, 0x5f, 0x43, 0x55, 0x44, 0x41, 0x5f, 0x50, 0x52, 0x45, 0x43, 0x5f, 0x53, 0x51, 0x52, 0x54
        /*001b*/ 	.byte	0x00
.L_1:


//--------------------- .nv.constant0.triton_poi_fused__native_batch_norm_legit_no_training_silu_15 --------------------------
	.section	.nv.constant0.triton_poi_fused__native_batch_norm_legit_no_training_silu_15,"a",@progbits
	.sectionflags	@""
	.align	4
.nv.constant0.triton_poi_fused__native_batch_norm_legit_no_training_silu_15:
	.zero		580
